//
// Generated by NVIDIA NVVM Compiler
//
// Compiler Build ID: CL-36424714
// Cuda compilation tools, release 13.0, V13.0.88
// Based on NVVM 20.0.0
//

.version 9.0
.target sm_100
.address_size 64

	// .globl	_Z11largeKernelPiS_S_iS_i
// _ZZ11largeKernelPiS_S_iS_iE3set_$_0 has been demoted

.visible .entry _Z11largeKernelPiS_S_iS_i(
	.param .u64 .ptr .align 1 _Z11largeKernelPiS_S_iS_i_param_0,
	.param .u64 .ptr .align 1 _Z11largeKernelPiS_S_iS_i_param_1,
	.param .u64 .ptr .align 1 _Z11largeKernelPiS_S_iS_i_param_2,
	.param .u32 _Z11largeKernelPiS_S_iS_i_param_3,
	.param .u64 .ptr .align 1 _Z11largeKernelPiS_S_iS_i_param_4,
	.param .u32 _Z11largeKernelPiS_S_iS_i_param_5
)
{
	.reg .pred 	%p<10>;
	.reg .b16 	%rs<6>;
	.reg .b32 	%r<17>;
	.reg .b64 	%rd<19>;
	// demoted variable
	.shared .align 1 .u8 _ZZ11largeKernelPiS_S_iS_iE3set_$_0;
	ld.param.u64 	%rd4, [_Z11largeKernelPiS_S_iS_i_param_0];
	ld.param.u64 	%rd5, [_Z11largeKernelPiS_S_iS_i_param_1];
	ld.param.u64 	%rd6, [_Z11largeKernelPiS_S_iS_i_param_2];
	ld.param.u32 	%r11, [_Z11largeKernelPiS_S_iS_i_param_3];
	ld.param.u64 	%rd7, [_Z11largeKernelPiS_S_iS_i_param_4];
	ld.param.u32 	%r10, [_Z11largeKernelPiS_S_iS_i_param_5];
	cvta.to.global.u64 	%rd1, %rd7;
	mov.u32 	%r1, %ctaid.x;
	setp.ge.u32 	%p1, %r1, %r11;
	@%p1 bra 	$L__BB0_10;
	cvta.to.global.u64 	%rd8, %rd6;
	mov.b16 	%rs1, 1;
	st.shared.u8 	[_ZZ11largeKernelPiS_S_iS_iE3set_$_0], %rs1;
	mul.wide.u32 	%rd9, %r1, 4;
	add.s64 	%rd10, %rd8, %rd9;
	ld.global.u32 	%r2, [%rd10];
	mul.wide.s32 	%rd11, %r2, 4;
	add.s64 	%rd2, %rd1, %rd11;
	ld.global.u32 	%r12, [%rd2];
	setp.ne.s32 	%p2, %r12, 0;
	@%p2 bra 	$L__BB0_10;
	cvta.to.global.u64 	%rd12, %rd4;
	add.s64 	%rd14, %rd12, %rd11;
	ld.global.u32 	%r13, [%rd14+4];
	ld.global.u32 	%r3, [%rd14];
	sub.s32 	%r4, %r13, %r3;
	mov.u32 	%r5, %tid.x;
	setp.ge.s32 	%p3, %r5, %r4;
	@%p3 bra 	$L__BB0_8;
	mov.u32 	%r6, %ntid.x;
	cvta.to.global.u64 	%rd3, %rd5;
	mov.u32 	%r16, %r5;
$L__BB0_4:
	add.s32 	%r14, %r3, %r16;
	mul.wide.s32 	%rd15, %r14, 4;
	add.s64 	%rd16, %rd3, %rd15;
	ld.global.u32 	%r8, [%rd16];
	setp.lt.s32 	%p4, %r8, %r2;
	@%p4 bra 	$L__BB0_7;
	mul.wide.s32 	%rd17, %r8, 4;
	add.s64 	%rd18, %rd1, %rd17;
	ld.global.u32 	%r15, [%rd18];
	setp.ne.s32 	%p5, %r15, 0;
	@%p5 bra 	$L__BB0_7;
	mov.b16 	%rs2, 0;
	st.shared.u8 	[_ZZ11largeKernelPiS_S_iS_iE3set_$_0], %rs2;
$L__BB0_7:
	add.s32 	%r16, %r16, %r6;
	setp.lt.s32 	%p6, %r16, %r4;
	@%p6 bra 	$L__BB0_4;
$L__BB0_8:
	bar.sync 	0;
	setp.ne.s32 	%p7, %r5, 0;
	ld.shared.u8 	%rs3, [_ZZ11largeKernelPiS_S_iS_iE3set_$_0];
	setp.ne.s16 	%p8, %rs3, 1;
	or.pred  	%p9, %p7, %p8;
	@%p9 bra 	$L__BB0_10;
	st.global.u32 	[%rd2], %r10;
$L__BB0_10:
	ret;

}


// ===== COMPILED SASS (sm_100) =====

	.target	sm_100

	.elftype	@"ET_EXEC"


//--------------------- .note.nv.tkinfo           --------------------------
	.section	.note.nv.tkinfo,"",@"SHT_NOTE"
	.sectionflags	@"SHF_NOTE_NV_TKINFO"
	.tkinfo
        /*0018*/ 	.word	0x00000002
        /*0030*/ 	.string	""
        /*0030*/ 	.string	"ptxas"
        /*0030*/ 	.string	"Cuda compilation tools, release 13.0, V13.0.88"
        /*0030*/ 	.string	"Build cuda_13.0.r13.0/compiler.36424714_0"
        /*0030*/ 	.string	"-arch sm_100 -m 64 "



//--------------------- .note.nv.cuinfo           --------------------------
	.section	.note.nv.cuinfo,"",@"SHT_NOTE"
	.sectionflags	@"SHF_NOTE_NV_CUINFO"
        /*0018*/ 	.short	0x0002
        /*001a*/ 	.short	0x0064
        /*001c*/ 	.short	0x0082
	.zero		2


//--------------------- .nv.info                  --------------------------
	.section	.nv.info,"",@"SHT_CUDA_INFO"
	.align	4


	//----- nvinfo : EIATTR_REGCOUNT
	.align		4
        /*0000*/ 	.byte	0x04, 0x2f
        /*0002*/ 	.short	(.L_1 - .L_0)
	.align		4
.L_0:
        /*0004*/ 	.word	index@(_Z11largeKernelPiS_S_iS_i)
        /*0008*/ 	.word	0x00000014


	//----- nvinfo : EIATTR_FRAME_SIZE
	.align		4
.L_1:
        /*000c*/ 	.byte	0x04, 0x11
        /*000e*/ 	.short	(.L_3 - .L_2)
	.align		4
.L_2:
        /*0010*/ 	.word	index@(_Z11largeKernelPiS_S_iS_i)
        /*0014*/ 	.word	0x00000000


	//----- nvinfo : EIATTR_MIN_STACK_SIZE
	.align		4
.L_3:
        /*0018*/ 	.byte	0x04, 0x12
        /*001a*/ 	.short	(.L_5 - .L_4)
	.align		4
.L_4:
        /*001c*/ 	.word	index@(_Z11largeKernelPiS_S_iS_i)
        /*0020*/ 	.word	0x00000000
.L_5:


//--------------------- .nv.compat                --------------------------
	.section	.nv.compat,"",@"SHT_CUDA_COMPAT_INFO"
	.align	4
        /*0000*/ 	.byte	0x02, 0x09, 0x00, 0x00, 0x02, 0x02, 0x01, 0x00, 0x02, 0x05, 0x05, 0x00, 0x03, 0x07, 0x01, 0x01
        /*0010*/ 	.byte	0x02, 0x03, 0x00, 0x00, 0x02, 0x06, 0x01, 0x00, 0x04, 0x0b, 0x08, 0x00, 0x09, 0x00, 0x00, 0x00
        /*0020*/ 	.byte	0x00, 0x00, 0x00, 0x00


//--------------------- .nv.info._Z11largeKernelPiS_S_iS_i --------------------------
	.section	.nv.info._Z11largeKernelPiS_S_iS_i,"",@"SHT_CUDA_INFO"
	.sectionflags	@""
	.align	4


	//----- nvinfo : EIATTR_CUDA_API_VERSION
	.align		4
        /*0000*/ 	.byte	0x04, 0x37
        /*0002*/ 	.short	(.L_7 - .L_6)
.L_6:
        /*0004*/ 	.word	0x00000082


	//----- nvinfo : EIATTR_KPARAM_INFO
	.align		4
.L_7:
        /*0008*/ 	.byte	0x04, 0x17
        /*000a*/ 	.short	(.L_9 - .L_8)
.L_8:
        /*000c*/ 	.word	0x00000000
        /*0010*/ 	.short	0x0005
        /*0012*/ 	.short	0x0028
        /*0014*/ 	.byte	0x00, 0xf0, 0x11, 0x00


	//----- nvinfo : EIATTR_KPARAM_INFO
	.align		4
.L_9:
        /*0018*/ 	.byte	0x04, 0x17
        /*001a*/ 	.short	(.L_11 - .L_10)
.L_10:
        /*001c*/ 	.word	0x00000000
        /*0020*/ 	.short	0x0004
        /*0022*/ 	.short	0x0020
        /*0024*/ 	.byte	0x00, 0xf5, 0x21, 0x00


	//----- nvinfo : EIATTR_KPARAM_INFO
	.align		4
.L_11:
        /*0028*/ 	.byte	0x04, 0x17
        /*002a*/ 	.short	(.L_13 - .L_12)
.L_12:
        /*002c*/ 	.word	0x00000000
        /*0030*/ 	.short	0x0003
        /*0032*/ 	.short	0x0018
        /*0034*/ 	.byte	0x00, 0xf0, 0x11, 0x00


	//----- nvinfo : EIATTR_KPARAM_INFO
	.align		4
.L_13:
        /*0038*/ 	.byte	0x04, 0x17
        /*003a*/ 	.short	(.L_15 - .L_14)
.L_14:
        /*003c*/ 	.word	0x00000000
        /*0040*/ 	.short	0x0002
        /*0042*/ 	.short	0x0010
        /*0044*/ 	.byte	0x00, 0xf5, 0x21, 0x00


	//----- nvinfo : EIATTR_KPARAM_INFO
	.align		4
.L_15:
        /*0048*/ 	.byte	0x04, 0x17
        /*004a*/ 	.short	(.L_17 - .L_16)
.L_16:
        /*004c*/ 	.word	0x00000000
        /*0050*/ 	.short	0x0001
        /*0052*/ 	.short	0x0008
        /*0054*/ 	.byte	0x00, 0xf5, 0x21, 0x00


	//----- nvinfo : EIATTR_KPARAM_INFO
	.align		4
.L_17:
        /*0058*/ 	.byte	0x04, 0x17
        /*005a*/ 	.short	(.L_19 - .L_18)
.L_18:
        /*005c*/ 	.word	0x00000000
        /*0060*/ 	.short	0x0000
        /*0062*/ 	.short	0x0000
        /*0064*/ 	.byte	0x00, 0xf5, 0x21, 0x00


	//----- nvinfo : EIATTR_SPARSE_MMA_MASK
	.align		4
.L_19:
        /*0068*/ 	.byte	0x03, 0x50
        /*006a*/ 	.short	0x0000


	//----- nvinfo : EIATTR_MAXREG_COUNT
	.align		4
        /*006c*/ 	.byte	0x03, 0x1b
        /*006e*/ 	.short	0x00ff


	//----- nvinfo : EIATTR_NUM_BARRIERS
	.align		4
        /*0070*/ 	.byte	0x02, 0x4c
        /*0072*/ 	.byte	0x01
	.zero		1


	//----- nvinfo : EIATTR_MERCURY_ISA_VERSION
	.align		4
        /*0074*/ 	.byte	0x03, 0x5f
        /*0076*/ 	.short	0x0101


	//----- nvinfo : EIATTR_VRC_CTA_INIT_COUNT
	.align		4
        /*0078*/ 	.byte	0x02, 0x4a
	.zero		1
	.zero		1


	//----- nvinfo : EIATTR_EXIT_INSTR_OFFSETS
	.align		4
        /*007c*/ 	.byte	0x04, 0x1c
        /*007e*/ 	.short	(.L_21 - .L_20)


	//   ....[0]....
.L_20:
        /*0080*/ 	.word	0x00000040


	//   ....[1]....
        /*0084*/ 	.word	0x00000130


	//   ....[2]....
        /*0088*/ 	.word	0x000003a0


	//   ....[3]....
        /*008c*/ 	.word	0x000003d0


	//----- nvinfo : EIATTR_CRS_STACK_SIZE
	.align		4
.L_21:
        /*0090*/ 	.byte	0x04, 0x1e
        /*0092*/ 	.short	(.L_23 - .L_22)
.L_22:
        /*0094*/ 	.word	0x00000000


	//----- nvinfo : EIATTR_CBANK_PARAM_SIZE
	.align		4
.L_23:
        /*0098*/ 	.byte	0x03, 0x19
        /*009a*/ 	.short	0x002c


	//----- nvinfo : EIATTR_PARAM_CBANK
	.align		4
        /*009c*/ 	.byte	0x04, 0x0a
        /*009e*/ 	.short	(.L_25 - .L_24)
	.align		4
.L_24:
        /*00a0*/ 	.word	index@(.nv.constant0._Z11largeKernelPiS_S_iS_i)
        /*00a4*/ 	.short	0x0380
        /*00a6*/ 	.short	0x002c


	//----- nvinfo : EIATTR_SW_WAR
	.align		4
.L_25:
        /*00a8*/ 	.byte	0x04, 0x36
        /*00aa*/ 	.short	(.L_27 - .L_26)
.L_26:
        /*00ac*/ 	.word	0x00000008
.L_27:


//--------------------- .nv.callgraph             --------------------------
	.section	.nv.callgraph,"",@"SHT_CUDA_CALLGRAPH"
	.align	4
	.sectionentsize	8
	.align		4
        /*0000*/ 	.word	0x00000000
	.align		4
        /*0004*/ 	.word	0xffffffff
	.align		4
        /*0008*/ 	.word	0x00000000
	.align		4
        /*000c*/ 	.word	0xfffffffe
	.align		4
        /*0010*/ 	.word	0x00000000
	.align		4
        /*0014*/ 	.word	0xfffffffd
	.align		4
        /*0018*/ 	.word	0x00000000
	.align		4
        /*001c*/ 	.word	0xfffffffc


//--------------------- .text._Z11largeKernelPiS_S_iS_i --------------------------
	.section	.text._Z11largeKernelPiS_S_iS_i,"ax",@progbits
	.align	128
        .global         _Z11largeKernelPiS_S_iS_i
        .type           _Z11largeKernelPiS_S_iS_i,@function
        .size           _Z11largeKernelPiS_S_iS_i,(.L_x_6 - _Z11largeKernelPiS_S_iS_i)
        .other          _Z11largeKernelPiS_S_iS_i,@"STO_CUDA_ENTRY STV_DEFAULT"
_Z11largeKernelPiS_S_iS_i:
.text._Z11largeKernelPiS_S_iS_i:
[----:B------:R-:W-:Y:S01]  /*0000*/  LDC R1, c[0x0][0x37c] ;  /* 0x0000df00ff017b82 */ /* 0x000fe20000000800 */
[----:B------:R-:W0:Y:S01]  /*0010*/  S2R R3, SR_CTAID.X ;  /* 0x0000000000037919 */ /* 0x000e220000002500 */
[----:B------:R-:W0:Y:S02]  /*0020*/  LDCU UR4, c[0x0][0x398] ;  /* 0x00007300ff0477ac */ /* 0x000e240008000800 */
[----:B0-----:R-:W-:-:S13]  /*0030*/  ISETP.GE.U32.AND P0, PT, R3, UR4, PT ;  /* 0x0000000403007c0c */ /* 0x001fda000bf06070 */
[----:B------:R-:W-:Y:S05]  /*0040*/  @P0 EXIT ;  /* 0x000000000000094d */ /* 0x000fea0003800000 */
[----:B------:R-:W0:Y:S01]  /*0050*/  LDC.64 R4, c[0x0][0x390] ;  /* 0x0000e400ff047b82 */ /* 0x000e220000000a00 */
[----:B------:R-:W1:Y:S01]  /*0060*/  LDCU.64 UR6, c[0x0][0x358] ;  /* 0x00006b00ff0677ac */ /* 0x000e620008000a00 */
[----:B0-----:R-:W-:-:S06]  /*0070*/  IMAD.WIDE.U32 R4, R3, 0x4, R4 ;  /* 0x0000000403047825 */ /* 0x001fcc00078e0004 */
[----:B------:R-:W0:Y:S01]  /*0080*/  LDC.64 R2, c[0x0][0x3a0] ;  /* 0x0000e800ff027b82 */ /* 0x000e220000000a00 */
[----:B-1----:R-:W0:Y:S07]  /*0090*/  LDG.E R0, desc[UR6][R4.64] ;  /* 0x0000000604007981 */ /* 0x002e2e000c1e1900 */
[----:B------:R-:W1:Y:S01]  /*00a0*/  S2UR UR5, SR_CgaCtaId ;  /* 0x00000000000579c3 */ /* 0x000e620000008800 */
[----:B0-----:R-:W-:-:S05]  /*00b0*/  IMAD.WIDE R2, R0, 0x4, R2 ;  /* 0x0000000400027825 */ /* 0x001fca00078e0202 */
[----:B------:R-:W2:Y:S01]  /*00c0*/  LDG.E R6, desc[UR6][R2.64] ;  /* 0x0000000602067981 */ /* 0x000ea2000c1e1900 */
[----:B------:R-:W-:Y:S01]  /*00d0*/  UMOV UR4, 0x400 ;  /* 0x0000040000047882 */ /* 0x000fe20000000000 */
[----:B------:R-:W-:Y:S01]  /*00e0*/  IMAD.MOV.U32 R7, RZ, RZ, 0x1 ;  /* 0x00000001ff077424 */ /* 0x000fe200078e00ff */
[----:B-1----:R-:W-:-:S04]  /*00f0*/  ULEA UR4, UR5, UR4, 0x18 ;  /* 0x0000000405047291 */ /* 0x002fc8000f8ec0ff */
[----:B------:R-:W-:-:S05]  /*0100*/  PRMT R5, R7, 0x7610, R5 ;  /* 0x0000761007057816 */ /* 0x000fca0000000005 */
[----:B------:R0:W-:Y:S01]  /*0110*/  STS.U8 [UR4], R5 ;  /* 0x00000005ff007988 */ /* 0x0001e20008000004 */
[----:B--2---:R-:W-:-:S13]  /*0120*/  ISETP.NE.AND P0, PT, R6, RZ, PT ;  /* 0x000000ff0600720c */ /* 0x004fda0003f05270 */
[----:B0-----:R-:W-:Y:S05]  /*0130*/  @P0 EXIT ;  /* 0x000000000000094d */ /* 0x001fea0003800000 */
[----:B------:R-:W0:Y:S02]  /*0140*/  LDC.64 R4, c[0x0][0x380] ;  /* 0x0000e000ff047b82 */ /* 0x000e240000000a00 */
[----:B0-----:R-:W-:-:S05]  /*0150*/  IMAD.WIDE R4, R0, 0x4, R4 ;  /* 0x0000000400047825 */ /* 0x001fca00078e0204 */
[----:B------:R-:W2:Y:S04]  /*0160*/  LDG.E R6, desc[UR6][R4.64+0x4] ;  /* 0x0000040604067981 */ /* 0x000ea8000c1e1900 */
[----:B------:R-:W2:Y:S01]  /*0170*/  LDG.E R11, desc[UR6][R4.64] ;  /* 0x00000006040b7981 */ /* 0x000ea2000c1e1900 */
[----:B------:R-:W-:Y:S01]  /*0180*/  BSSY.RECONVERGENT B0, `(.L_x_0) ;  /* 0x000001a000007945 */ /* 0x000fe20003800200 */
[----:B------:R-:W0:Y:S01]  /*0190*/  S2R R13, SR_TID.X ;  /* 0x00000000000d7919 */ /* 0x000e220000002100 */
[----:B--2---:R-:W-:-:S05]  /*01a0*/  IMAD.IADD R10, R6, 0x1, -R11 ;  /* 0x00000001060a7824 */ /* 0x004fca00078e0a0b */
[----:B0-----:R-:W-:-:S13]  /*01b0*/  ISETP.GE.AND P0, PT, R13, R10, PT ;  /* 0x0000000a0d00720c */ /* 0x001fda0003f06270 */
[----:B------:R-:W-:Y:S05]  /*01c0*/  @P0 BRA `(.L_x_1) ;  /* 0x0000000000540947 */ /* 0x000fea0003800000 */
[----:B------:R-:W0:Y:S01]  /*01d0*/  LDC R15, c[0x0][0x360] ;  /* 0x0000d800ff0f7b82 */ /* 0x000e220000000800 */
[----:B------:R-:W-:-:S07]  /*01e0*/  IMAD.MOV.U32 R12, RZ, RZ, R13 ;  /* 0x000000ffff0c7224 */ /* 0x000fce00078e000d */
[----:B------:R-:W1:Y:S08]  /*01f0*/  LDC.64 R4, c[0x0][0x3a0] ;  /* 0x0000e800ff047b82 */ /* 0x000e700000000a00 */
[----:B------:R-:W2:Y:S02]  /*0200*/  LDC.64 R6, c[0x0][0x388] ;  /* 0x0000e200ff067b82 */ /* 0x000ea40000000a00 */
.L_x_4:
[----:B------:R-:W-:-:S04]  /*0210*/  IMAD.IADD R9, R11, 0x1, R12 ;  /* 0x000000010b097824 */ /* 0x000fc800078e020c */
[----:B--2---:R-:W-:-:S06]  /*0220*/  IMAD.WIDE R8, R9, 0x4, R6 ;  /* 0x0000000409087825 */ /* 0x004fcc00078e0206 */
[----:B------:R-:W2:Y:S01]  /*0230*/  LDG.E R9, desc[UR6][R8.64] ;  /* 0x0000000608097981 */ /* 0x000ea2000c1e1900 */
[----:B0-----:R-:W-:Y:S01]  /*0240*/  IMAD.IADD R12, R15, 0x1, R12 ;  /* 0x000000010f0c7824 */ /* 0x001fe200078e020c */
[----:B------:R-:W-:Y:S04]  /*0250*/  BSSY.RECONVERGENT B1, `(.L_x_2) ;  /* 0x000000b000017945 */ /* 0x000fe80003800200 */
[----:B------:R-:W-:Y:S02]  /*0260*/  ISETP.GE.AND P0, PT, R12, R10, PT ;  /* 0x0000000a0c00720c */ /* 0x000fe40003f06270 */
[----:B--2---:R-:W-:-:S13]  /*0270*/  ISETP.GE.AND P1, PT, R9, R0, PT ;  /* 0x000000000900720c */ /* 0x004fda0003f26270 */
[----:B------:R-:W-:Y:S05]  /*0280*/  @!P1 BRA `(.L_x_3) ;  /* 0x00000000001c9947 */ /* 0x000fea0003800000 */
[----:B-1----:R-:W-:-:S06]  /*0290*/  IMAD.WIDE R8, R9, 0x4, R4 ;  /* 0x0000000409087825 */ /* 0x002fcc00078e0204 */
[----:B------:R-:W2:Y:S02]  /*02a0*/  LDG.E R8, desc[UR6][R8.64] ;  /* 0x0000000608087981 */ /* 0x000ea4000c1e1900 */
[----:B--2---:R-:W-:-:S13]  /*02b0*/  ISETP.NE.AND P1, PT, R8, RZ, PT ;  /* 0x000000ff0800720c */ /* 0x004fda0003f25270 */
[----:B------:R-:W0:Y:S01]  /*02c0*/  @!P1 S2R R17, SR_CgaCtaId ;  /* 0x0000000000119919 */ /* 0x000e220000008800 */
[----:B------:R-:W-:-:S04]  /*02d0*/  @!P1 MOV R14, 0x400 ;  /* 0x00000400000e9802 */ /* 0x000fc80000000f00 */
[----:B0-----:R-:W-:-:S05]  /*02e0*/  @!P1 LEA R14, R17, R14, 0x18 ;  /* 0x0000000e110e9211 */ /* 0x001fca00078ec0ff */
[----:B------:R0:W-:Y:S02]  /*02f0*/  @!P1 STS.U8 [R14], RZ ;  /* 0x000000ff0e009388 */ /* 0x0001e40000000000 */
.L_x_3:
[----:B------:R-:W-:Y:S05]  /*0300*/  BSYNC.RECONVERGENT B1 ;  /* 0x0000000000017941 */ /* 0x000fea0003800200 */
.L_x_2:
[----:B------:R-:W-:Y:S05]  /*0310*/  @!P0 BRA `(.L_x_4) ;  /* 0xfffffffc00bc8947 */ /* 0x000fea000383ffff */
.L_x_1:
[----:B------:R-:W-:Y:S05]  /*0320*/  BSYNC.RECONVERGENT B0 ;  /* 0x0000000000007941 */ /* 0x000fea0003800200 */
.L_x_0:
[----:B------:R-:W2:Y:S08]  /*0330*/  S2UR UR5, SR_CgaCtaId ;  /* 0x00000000000579c3 */ /* 0x000eb00000008800 */
[----:B------:R-:W-:Y:S06]  /*0340*/  BAR.SYNC.DEFER_BLOCKING 0x0 ;  /* 0x0000000000007b1d */ /* 0x000fec0000010000 */
[----:B------:R-:W-:-:S02]  /*0350*/  UMOV UR4, 0x400 ;  /* 0x0000040000047882 */ /* 0x000fc40000000000 */
[----:B--2---:R-:W-:-:S09]  /*0360*/  ULEA UR4, UR5, UR4, 0x18 ;  /* 0x0000000405047291 */ /* 0x004fd2000f8ec0ff */
[----:B------:R-:W2:Y:S02]  /*0370*/  LDS.U8 R0, [UR4] ;  /* 0x00000004ff007984 */ /* 0x000ea40008000000 */
[----:B--2---:R-:W-:-:S04]  /*0380*/  ISETP.NE.AND P0, PT, R0, 0x1, PT ;  /* 0x000000010000780c */ /* 0x004fc80003f05270 */
[----:B------:R-:W-:-:S13]  /*0390*/  ISETP.NE.OR P0, PT, R13, RZ, P0 ;  /* 0x000000ff0d00720c */ /* 0x000fda0000705670 */
[----:B------:R-:W-:Y:S05]  /*03a0*/  @P0 EXIT ;  /* 0x000000000000094d */ /* 0x000fea0003800000 */
[----:B-1----:R-:W1:Y:S02]  /*03b0*/  LDC R5, c[0x0][0x3a8] ;  /* 0x0000ea00ff057b82 */ /* 0x002e640000000800 */
[----:B-1----:R-:W-:Y:S01]  /*03c0*/  STG.E desc[UR6][R2.64], R5 ;  /* 0x0000000502007986 */ /* 0x002fe2000c101906 */
[----:B------:R-:W-:Y:S05]  /*03d0*/  EXIT ;  /* 0x000000000000794d */ /* 0x000fea0003800000 */
.L_x_5:
[----:B------:R-:W-:-:S00]  /*03e0*/  BRA `(.L_x_5) ;  /* 0xfffffffc00fc7947 */ /* 0x000fc0000383ffff */
[----:B------:R-:W-:-:S00]  /*03f0*/  NOP ;  /* 0x0000000000007918 */ /* 0x000fc00000000000 */
        /* <DEDUP_REMOVED lines=8> */
.L_x_6:


//--------------------- .nv.shared._Z11largeKernelPiS_S_iS_i --------------------------
	.section	.nv.shared._Z11largeKernelPiS_S_iS_i,"aw",@nobits
	.sectionflags	@""
.nv.shared._Z11largeKernelPiS_S_iS_i:
	.zero		1025


//--------------------- .nv.shared.reserved.0     --------------------------
	.section	.nv.shared.reserved.0,"aw",@nobits
	.weak		__nv_reservedSMEM_offset_0_alias
	.size		__nv_reservedSMEM_offset_0_alias, 0, 64
	.other		__nv_reservedSMEM_offset_0_alias,@"STO_CUDA_RESERVED_SHARED STV_DEFAULT"
__nv_reservedSMEM_offset_0_alias:
	.zero		0
	.zero		64


//--------------------- .nv.constant0._Z11largeKernelPiS_S_iS_i --------------------------
	.section	.nv.constant0._Z11largeKernelPiS_S_iS_i,"a",@progbits
	.sectionflags	@""
	.align	4
.nv.constant0._Z11largeKernelPiS_S_iS_i:
	.zero		940


//--------------------- SYMBOLS --------------------------

	.type		.nv.reservedSmem.offset0,@object
	.size		.nv.reservedSmem.offset0,0x4
	.type		.nv.reservedSmem.cap,@object
	.size		.nv.reservedSmem.cap,0x4
